//
// Generated by NVIDIA NVVM Compiler
//
// Compiler Build ID: CL-36424714
// Cuda compilation tools, release 13.0, V13.0.88
// Based on NVVM 20.0.0
//

.version 9.0
.target sm_100
.address_size 64

	// .globl	_Z11sgemm_naiveiiiPKfS0_Pf

.visible .entry _Z11sgemm_naiveiiiPKfS0_Pf(
	.param .u32 _Z11sgemm_naiveiiiPKfS0_Pf_param_0,
	.param .u32 _Z11sgemm_naiveiiiPKfS0_Pf_param_1,
	.param .u32 _Z11sgemm_naiveiiiPKfS0_Pf_param_2,
	.param .u64 .ptr .align 1 _Z11sgemm_naiveiiiPKfS0_Pf_param_3,
	.param .u64 .ptr .align 1 _Z11sgemm_naiveiiiPKfS0_Pf_param_4,
	.param .u64 .ptr .align 1 _Z11sgemm_naiveiiiPKfS0_Pf_param_5
)
{
	.reg .pred 	%p<13>;
	.reg .b32 	%r<41>;
	.reg .b32 	%f<68>;
	.reg .b64 	%rd<53>;

	ld.param.u32 	%r20, [_Z11sgemm_naiveiiiPKfS0_Pf_param_0];
	ld.param.u32 	%r18, [_Z11sgemm_naiveiiiPKfS0_Pf_param_1];
	ld.param.u32 	%r19, [_Z11sgemm_naiveiiiPKfS0_Pf_param_2];
	ld.param.u64 	%rd7, [_Z11sgemm_naiveiiiPKfS0_Pf_param_3];
	ld.param.u64 	%rd8, [_Z11sgemm_naiveiiiPKfS0_Pf_param_4];
	ld.param.u64 	%rd6, [_Z11sgemm_naiveiiiPKfS0_Pf_param_5];
	cvta.to.global.u64 	%rd1, %rd8;
	cvta.to.global.u64 	%rd2, %rd7;
	mov.u32 	%r21, %ntid.y;
	mov.u32 	%r22, %ctaid.y;
	mov.u32 	%r23, %tid.y;
	mad.lo.s32 	%r1, %r21, %r22, %r23;
	mov.u32 	%r24, %ntid.x;
	mov.u32 	%r25, %ctaid.x;
	mov.u32 	%r26, %tid.x;
	mad.lo.s32 	%r2, %r24, %r25, %r26;
	setp.ge.s32 	%p1, %r1, %r20;
	setp.ge.s32 	%p2, %r2, %r18;
	or.pred  	%p3, %p1, %p2;
	@%p3 bra 	$L__BB0_14;
	setp.lt.s32 	%p4, %r19, 1;
	mov.f32 	%f67, 0f00000000;
	@%p4 bra 	$L__BB0_13;
	mul.lo.s32 	%r3, %r19, %r1;
	and.b32  	%r4, %r19, 7;
	setp.lt.u32 	%p5, %r19, 8;
	mov.f32 	%f67, 0f00000000;
	mov.b32 	%r39, 0;
	@%p5 bra 	$L__BB0_5;
	and.b32  	%r39, %r19, 2147483640;
	neg.s32 	%r37, %r39;
	shl.b32 	%r7, %r18, 3;
	mul.wide.u32 	%rd9, %r3, 4;
	add.s64 	%rd10, %rd9, %rd2;
	add.s64 	%rd52, %rd10, 16;
	mov.f32 	%f67, 0f00000000;
	mul.wide.s32 	%rd13, %r18, 4;
	mov.u32 	%r36, %r2;
$L__BB0_4:
	.pragma "nounroll";
	ld.global.f32 	%f17, [%rd52+-16];
	mul.wide.s32 	%rd11, %r36, 4;
	add.s64 	%rd12, %rd1, %rd11;
	ld.global.f32 	%f18, [%rd12];
	fma.rn.f32 	%f19, %f17, %f18, %f67;
	ld.global.f32 	%f20, [%rd52+-12];
	add.s64 	%rd14, %rd12, %rd13;
	ld.global.f32 	%f21, [%rd14];
	fma.rn.f32 	%f22, %f20, %f21, %f19;
	ld.global.f32 	%f23, [%rd52+-8];
	add.s64 	%rd15, %rd14, %rd13;
	ld.global.f32 	%f24, [%rd15];
	fma.rn.f32 	%f25, %f23, %f24, %f22;
	ld.global.f32 	%f26, [%rd52+-4];
	add.s64 	%rd16, %rd15, %rd13;
	ld.global.f32 	%f27, [%rd16];
	fma.rn.f32 	%f28, %f26, %f27, %f25;
	ld.global.f32 	%f29, [%rd52];
	add.s64 	%rd17, %rd16, %rd13;
	ld.global.f32 	%f30, [%rd17];
	fma.rn.f32 	%f31, %f29, %f30, %f28;
	ld.global.f32 	%f32, [%rd52+4];
	add.s64 	%rd18, %rd17, %rd13;
	ld.global.f32 	%f33, [%rd18];
	fma.rn.f32 	%f34, %f32, %f33, %f31;
	ld.global.f32 	%f35, [%rd52+8];
	add.s64 	%rd19, %rd18, %rd13;
	ld.global.f32 	%f36, [%rd19];
	fma.rn.f32 	%f37, %f35, %f36, %f34;
	ld.global.f32 	%f38, [%rd52+12];
	add.s64 	%rd20, %rd19, %rd13;
	ld.global.f32 	%f39, [%rd20];
	fma.rn.f32 	%f67, %f38, %f39, %f37;
	add.s32 	%r37, %r37, 8;
	add.s32 	%r36, %r36, %r7;
	add.s64 	%rd52, %rd52, 32;
	setp.ne.s32 	%p6, %r37, 0;
	@%p6 bra 	$L__BB0_4;
$L__BB0_5:
	setp.eq.s32 	%p7, %r4, 0;
	@%p7 bra 	$L__BB0_13;
	and.b32  	%r13, %r19, 3;
	setp.lt.u32 	%p8, %r4, 4;
	@%p8 bra 	$L__BB0_8;
	add.s32 	%r28, %r39, %r3;
	mul.wide.u32 	%rd21, %r28, 4;
	add.s64 	%rd22, %rd2, %rd21;
	ld.global.f32 	%f41, [%rd22];
	mad.lo.s32 	%r29, %r39, %r18, %r2;
	mul.wide.s32 	%rd23, %r29, 4;
	add.s64 	%rd24, %rd1, %rd23;
	ld.global.f32 	%f42, [%rd24];
	fma.rn.f32 	%f43, %f41, %f42, %f67;
	cvt.u64.u32 	%rd25, %r3;
	cvt.u64.u32 	%rd26, %r39;
	add.s64 	%rd27, %rd26, %rd25;
	shl.b64 	%rd28, %rd27, 2;
	add.s64 	%rd29, %rd2, %rd28;
	ld.global.f32 	%f44, [%rd29+4];
	mul.wide.s32 	%rd30, %r18, 4;
	add.s64 	%rd31, %rd24, %rd30;
	ld.global.f32 	%f45, [%rd31];
	fma.rn.f32 	%f46, %f44, %f45, %f43;
	ld.global.f32 	%f47, [%rd29+8];
	add.s64 	%rd32, %rd31, %rd30;
	ld.global.f32 	%f48, [%rd32];
	fma.rn.f32 	%f49, %f47, %f48, %f46;
	ld.global.f32 	%f50, [%rd29+12];
	add.s64 	%rd33, %rd32, %rd30;
	ld.global.f32 	%f51, [%rd33];
	fma.rn.f32 	%f67, %f50, %f51, %f49;
	add.s32 	%r39, %r39, 4;
$L__BB0_8:
	setp.eq.s32 	%p9, %r13, 0;
	@%p9 bra 	$L__BB0_13;
	setp.eq.s32 	%p10, %r13, 1;
	@%p10 bra 	$L__BB0_11;
	add.s32 	%r30, %r39, %r3;
	mul.wide.u32 	%rd34, %r30, 4;
	add.s64 	%rd35, %rd2, %rd34;
	ld.global.f32 	%f53, [%rd35];
	mad.lo.s32 	%r31, %r39, %r18, %r2;
	mul.wide.s32 	%rd36, %r31, 4;
	add.s64 	%rd37, %rd1, %rd36;
	ld.global.f32 	%f54, [%rd37];
	fma.rn.f32 	%f55, %f53, %f54, %f67;
	cvt.u64.u32 	%rd38, %r3;
	cvt.u64.u32 	%rd39, %r39;
	add.s64 	%rd40, %rd39, %rd38;
	shl.b64 	%rd41, %rd40, 2;
	add.s64 	%rd42, %rd2, %rd41;
	ld.global.f32 	%f56, [%rd42+4];
	mul.wide.s32 	%rd43, %r18, 4;
	add.s64 	%rd44, %rd37, %rd43;
	ld.global.f32 	%f57, [%rd44];
	fma.rn.f32 	%f67, %f56, %f57, %f55;
	add.s32 	%r39, %r39, 2;
$L__BB0_11:
	and.b32  	%r32, %r19, 1;
	setp.eq.b32 	%p11, %r32, 1;
	not.pred 	%p12, %p11;
	@%p12 bra 	$L__BB0_13;
	add.s32 	%r33, %r39, %r3;
	mul.wide.u32 	%rd45, %r33, 4;
	add.s64 	%rd46, %rd2, %rd45;
	ld.global.f32 	%f58, [%rd46];
	mad.lo.s32 	%r34, %r39, %r18, %r2;
	mul.wide.s32 	%rd47, %r34, 4;
	add.s64 	%rd48, %rd1, %rd47;
	ld.global.f32 	%f59, [%rd48];
	fma.rn.f32 	%f67, %f58, %f59, %f67;
$L__BB0_13:
	mad.lo.s32 	%r35, %r18, %r1, %r2;
	cvta.to.global.u64 	%rd49, %rd6;
	mul.wide.s32 	%rd50, %r35, 4;
	add.s64 	%rd51, %rd49, %rd50;
	st.global.f32 	[%rd51], %f67;
$L__BB0_14:
	ret;

}


// ===== COMPILED SASS (sm_100) =====

	.target	sm_100

	.elftype	@"ET_EXEC"


//--------------------- .note.nv.tkinfo           --------------------------
	.section	.note.nv.tkinfo,"",@"SHT_NOTE"
	.sectionflags	@"SHF_NOTE_NV_TKINFO"
	.tkinfo
        /*0018*/ 	.word	0x00000002
        /*0030*/ 	.string	""
        /*0030*/ 	.string	"ptxas"
        /*0030*/ 	.string	"Cuda compilation tools, release 13.0, V13.0.88"
        /*0030*/ 	.string	"Build cuda_13.0.r13.0/compiler.36424714_0"
        /*0030*/ 	.string	"-arch sm_100 -m 64 "



//--------------------- .note.nv.cuinfo           --------------------------
	.section	.note.nv.cuinfo,"",@"SHT_NOTE"
	.sectionflags	@"SHF_NOTE_NV_CUINFO"
        /*0018*/ 	.short	0x0002
        /*001a*/ 	.short	0x0064
        /*001c*/ 	.short	0x0082
	.zero		2


//--------------------- .nv.info                  --------------------------
	.section	.nv.info,"",@"SHT_CUDA_INFO"
	.align	4


	//----- nvinfo : EIATTR_REGCOUNT
	.align		4
        /*0000*/ 	.byte	0x04, 0x2f
        /*0002*/ 	.short	(.L_1 - .L_0)
	.align		4
.L_0:
        /*0004*/ 	.word	index@(_Z11sgemm_naiveiiiPKfS0_Pf)
        /*0008*/ 	.word	0x00000020


	//----- nvinfo : EIATTR_FRAME_SIZE
	.align		4
.L_1:
        /*000c*/ 	.byte	0x04, 0x11
        /*000e*/ 	.short	(.L_3 - .L_2)
	.align		4
.L_2:
        /*0010*/ 	.word	index@(_Z11sgemm_naiveiiiPKfS0_Pf)
        /*0014*/ 	.word	0x00000000


	//----- nvinfo : EIATTR_MIN_STACK_SIZE
	.align		4
.L_3:
        /*0018*/ 	.byte	0x04, 0x12
        /*001a*/ 	.short	(.L_5 - .L_4)
	.align		4
.L_4:
        /*001c*/ 	.word	index@(_Z11sgemm_naiveiiiPKfS0_Pf)
        /*0020*/ 	.word	0x00000000
.L_5:


//--------------------- .nv.compat                --------------------------
	.section	.nv.compat,"",@"SHT_CUDA_COMPAT_INFO"
	.align	4
        /*0000*/ 	.byte	0x02, 0x09, 0x00, 0x00, 0x02, 0x02, 0x01, 0x00, 0x02, 0x05, 0x05, 0x00, 0x03, 0x07, 0x01, 0x01
        /*0010*/ 	.byte	0x02, 0x03, 0x00, 0x00, 0x02, 0x06, 0x01, 0x00, 0x04, 0x0b, 0x08, 0x00, 0x09, 0x00, 0x00, 0x00
        /*0020*/ 	.byte	0x00, 0x00, 0x00, 0x00


//--------------------- .nv.info._Z11sgemm_naiveiiiPKfS0_Pf --------------------------
	.section	.nv.info._Z11sgemm_naiveiiiPKfS0_Pf,"",@"SHT_CUDA_INFO"
	.sectionflags	@""
	.align	4


	//----- nvinfo : EIATTR_CUDA_API_VERSION
	.align		4
        /*0000*/ 	.byte	0x04, 0x37
        /*0002*/ 	.short	(.L_7 - .L_6)
.L_6:
        /*0004*/ 	.word	0x00000082


	//----- nvinfo : EIATTR_KPARAM_INFO
	.align		4
.L_7:
        /*0008*/ 	.byte	0x04, 0x17
        /*000a*/ 	.short	(.L_9 - .L_8)
.L_8:
        /*000c*/ 	.word	0x00000000
        /*0010*/ 	.short	0x0005
        /*0012*/ 	.short	0x0020
        /*0014*/ 	.byte	0x00, 0xf5, 0x21, 0x00


	//----- nvinfo : EIATTR_KPARAM_INFO
	.align		4
.L_9:
        /*0018*/ 	.byte	0x04, 0x17
        /*001a*/ 	.short	(.L_11 - .L_10)
.L_10:
        /*001c*/ 	.word	0x00000000
        /*0020*/ 	.short	0x0004
        /*0022*/ 	.short	0x0018
        /*0024*/ 	.byte	0x00, 0xf5, 0x21, 0x00


	//----- nvinfo : EIATTR_KPARAM_INFO
	.align		4
.L_11:
        /*0028*/ 	.byte	0x04, 0x17
        /*002a*/ 	.short	(.L_13 - .L_12)
.L_12:
        /*002c*/ 	.word	0x00000000
        /*0030*/ 	.short	0x0003
        /*0032*/ 	.short	0x0010
        /*0034*/ 	.byte	0x00, 0xf5, 0x21, 0x00


	//----- nvinfo : EIATTR_KPARAM_INFO
	.align		4
.L_13:
        /*0038*/ 	.byte	0x04, 0x17
        /*003a*/ 	.short	(.L_15 - .L_14)
.L_14:
        /*003c*/ 	.word	0x00000000
        /*0040*/ 	.short	0x0002
        /*0042*/ 	.short	0x0008
        /*0044*/ 	.byte	0x00, 0xf0, 0x11, 0x00


	//----- nvinfo : EIATTR_KPARAM_INFO
	.align		4
.L_15:
        /*0048*/ 	.byte	0x04, 0x17
        /*004a*/ 	.short	(.L_17 - .L_16)
.L_16:
        /*004c*/ 	.word	0x00000000
        /*0050*/ 	.short	0x0001
        /*0052*/ 	.short	0x0004
        /*0054*/ 	.byte	0x00, 0xf0, 0x11, 0x00


	//----- nvinfo : EIATTR_KPARAM_INFO
	.align		4
.L_17:
        /*0058*/ 	.byte	0x04, 0x17
        /*005a*/ 	.short	(.L_19 - .L_18)
.L_18:
        /*005c*/ 	.word	0x00000000
        /*0060*/ 	.short	0x0000
        /*0062*/ 	.short	0x0000
        /*0064*/ 	.byte	0x00, 0xf0, 0x11, 0x00


	//----- nvinfo : EIATTR_SPARSE_MMA_MASK
	.align		4
.L_19:
        /*0068*/ 	.byte	0x03, 0x50
        /*006a*/ 	.short	0x0000


	//----- nvinfo : EIATTR_MAXREG_COUNT
	.align		4
        /*006c*/ 	.byte	0x03, 0x1b
        /*006e*/ 	.short	0x00ff


	//----- nvinfo : EIATTR_MERCURY_ISA_VERSION
	.align		4
        /*0070*/ 	.byte	0x03, 0x5f
        /*0072*/ 	.short	0x0101


	//----- nvinfo : EIATTR_VRC_CTA_INIT_COUNT
	.align		4
        /*0074*/ 	.byte	0x02, 0x4a
	.zero		1
	.zero		1


	//----- nvinfo : EIATTR_EXIT_INSTR_OFFSETS
	.align		4
        /*0078*/ 	.byte	0x04, 0x1c
        /*007a*/ 	.short	(.L_21 - .L_20)


	//   ....[0]....
.L_20:
        /*007c*/ 	.word	0x000000c0


	//   ....[1]....
        /*0080*/ 	.word	0x000008e0


	//----- nvinfo : EIATTR_CBANK_PARAM_SIZE
	.align		4
.L_21:
        /*0084*/ 	.byte	0x03, 0x19
        /*0086*/ 	.short	0x0028


	//----- nvinfo : EIATTR_PARAM_CBANK
	.align		4
        /*0088*/ 	.byte	0x04, 0x0a
        /*008a*/ 	.short	(.L_23 - .L_22)
	.align		4
.L_22:
        /*008c*/ 	.word	index@(.nv.constant0._Z11sgemm_naiveiiiPKfS0_Pf)
        /*0090*/ 	.short	0x0380
        /*0092*/ 	.short	0x0028


	//----- nvinfo : EIATTR_SW_WAR
	.align		4
.L_23:
        /*0094*/ 	.byte	0x04, 0x36
        /*0096*/ 	.short	(.L_25 - .L_24)
.L_24:
        /*0098*/ 	.word	0x00000008
.L_25:


//--------------------- .nv.callgraph             --------------------------
	.section	.nv.callgraph,"",@"SHT_CUDA_CALLGRAPH"
	.align	4
	.sectionentsize	8
	.align		4
        /*0000*/ 	.word	0x00000000
	.align		4
        /*0004*/ 	.word	0xffffffff
	.align		4
        /*0008*/ 	.word	0x00000000
	.align		4
        /*000c*/ 	.word	0xfffffffe
	.align		4
        /*0010*/ 	.word	0x00000000
	.align		4
        /*0014*/ 	.word	0xfffffffd
	.align		4
        /*0018*/ 	.word	0x00000000
	.align		4
        /*001c*/ 	.word	0xfffffffc


//--------------------- .text._Z11sgemm_naiveiiiPKfS0_Pf --------------------------
	.section	.text._Z11sgemm_naiveiiiPKfS0_Pf,"ax",@progbits
	.align	128
        .global         _Z11sgemm_naiveiiiPKfS0_Pf
        .type           _Z11sgemm_naiveiiiPKfS0_Pf,@function
        .size           _Z11sgemm_naiveiiiPKfS0_Pf,(.L_x_5 - _Z11sgemm_naiveiiiPKfS0_Pf)
        .other          _Z11sgemm_naiveiiiPKfS0_Pf,@"STO_CUDA_ENTRY STV_DEFAULT"
_Z11sgemm_naiveiiiPKfS0_Pf:
.text._Z11sgemm_naiveiiiPKfS0_Pf:
[----:B------:R-:W-:Y:S01]  /*0000*/  LDC R1, c[0x0][0x37c] ;  /* 0x0000df00ff017b82 */ /* 0x000fe20000000800 */
[----:B------:R-:W0:Y:S01]  /*0010*/  S2R R0, SR_CTAID.X ;  /* 0x0000000000007919 */ /* 0x000e220000002500 */
[----:B------:R-:W1:Y:S06]  /*0020*/  LDCU UR4, c[0x0][0x364] ;  /* 0x00006c80ff0477ac */ /* 0x000e6c0008000800 */
[----:B------:R-:W2:Y:S01]  /*0030*/  LDC.64 R2, c[0x0][0x380] ;  /* 0x0000e000ff027b82 */ /* 0x000ea20000000a00 */
[----:B------:R-:W0:Y:S01]  /*0040*/  S2R R5, SR_TID.X ;  /* 0x0000000000057919 */ /* 0x000e220000002100 */
[----:B------:R-:W0:Y:S01]  /*0050*/  LDCU UR5, c[0x0][0x360] ;  /* 0x00006c00ff0577ac */ /* 0x000e220008000800 */
[----:B------:R-:W1:Y:S01]  /*0060*/  S2R R19, SR_CTAID.Y ;  /* 0x0000000000137919 */ /* 0x000e620000002600 */
[----:B------:R-:W1:Y:S01]  /*0070*/  S2R R4, SR_TID.Y ;  /* 0x0000000000047919 */ /* 0x000e620000002200 */
[----:B0-----:R-:W-:-:S05]  /*0080*/  IMAD R0, R0, UR5, R5 ;  /* 0x0000000500007c24 */ /* 0x001fca000f8e0205 */
[----:B--2---:R-:W-:Y:S01]  /*0090*/  ISETP.GE.AND P0, PT, R0, R3, PT ;  /* 0x000000030000720c */ /* 0x004fe20003f06270 */
[----:B-1----:R-:W-:-:S05]  /*00a0*/  IMAD R19, R19, UR4, R4 ;  /* 0x0000000413137c24 */ /* 0x002fca000f8e0204 */
[----:B------:R-:W-:-:S13]  /*00b0*/  ISETP.GE.OR P0, PT, R19, R2, P0 ;  /* 0x000000021300720c */ /* 0x000fda0000706670 */
[----:B------:R-:W-:Y:S05]  /*00c0*/  @P0 EXIT ;  /* 0x000000000000094d */ /* 0x000fea0003800000 */
[----:B------:R-:W0:Y:S01]  /*00d0*/  LDC R2, c[0x0][0x388] ;  /* 0x0000e200ff027b82 */ /* 0x000e220000000800 */
[----:B------:R-:W1:Y:S01]  /*00e0*/  LDCU.64 UR4, c[0x0][0x358] ;  /* 0x00006b00ff0477ac */ /* 0x000e620008000a00 */
[----:B------:R-:W-:Y:S01]  /*00f0*/  HFMA2 R24, -RZ, RZ, 0, 0 ;  /* 0x00000000ff187431 */ /* 0x000fe200000001ff */
[----:B0-----:R-:W-:-:S13]  /*0100*/  ISETP.GE.AND P0, PT, R2, 0x1, PT ;  /* 0x000000010200780c */ /* 0x001fda0003f06270 */
[----:B-1----:R-:W-:Y:S05]  /*0110*/  @!P0 BRA `(.L_x_0) ;  /* 0x0000000400e08947 */ /* 0x002fea0003800000 */
[C---:B------:R-:W-:Y:S01]  /*0120*/  ISETP.GE.U32.AND P1, PT, R2.reuse, 0x8, PT ;  /* 0x000000080200780c */ /* 0x040fe20003f26070 */
[----:B------:R-:W-:Y:S01]  /*0130*/  IMAD R20, R19, R2, RZ ;  /* 0x0000000213147224 */ /* 0x000fe200078e02ff */
[----:B------:R-:W-:Y:S02]  /*0140*/  LOP3.LUT R27, R2, 0x7, RZ, 0xc0, !PT ;  /* 0x00000007021b7812 */ /* 0x000fe400078ec0ff */
[----:B------:R-:W-:Y:S02]  /*0150*/  MOV R24, RZ ;  /* 0x000000ff00187202 */ /* 0x000fe40000000f00 */
[----:B------:R-:W-:Y:S02]  /*0160*/  ISETP.NE.AND P0, PT, R27, RZ, PT ;  /* 0x000000ff1b00720c */ /* 0x000fe40003f05270 */
[----:B------:R-:W-:-:S05]  /*0170*/  MOV R21, RZ ;  /* 0x000000ff00157202 */ /* 0x000fca0000000f00 */
[----:B------:R-:W-:Y:S06]  /*0180*/  @!P1 BRA `(.L_x_1) ;  /* 0x0000000000c49947 */ /* 0x000fec0003800000 */
[----:B------:R-:W0:Y:S01]  /*0190*/  LDC.64 R4, c[0x0][0x390] ;  /* 0x0000e400ff047b82 */ /* 0x000e220000000a00 */
[----:B------:R-:W-:Y:S02]  /*01a0*/  LOP3.LUT R21, R2, 0x7ffffff8, RZ, 0xc0, !PT ;  /* 0x7ffffff802157812 */ /* 0x000fe400078ec0ff */
[----:B------:R-:W-:Y:S02]  /*01b0*/  MOV R24, RZ ;  /* 0x000000ff00187202 */ /* 0x000fe40000000f00 */
[----:B------:R-:W-:Y:S02]  /*01c0*/  MOV R18, R0 ;  /* 0x0000000000127202 */ /* 0x000fe40000000f00 */
[----:B------:R-:W-:Y:S01]  /*01d0*/  IADD3 R22, PT, PT, -R21, RZ, RZ ;  /* 0x000000ff15167210 */ /* 0x000fe20007ffe1ff */
[----:B0-----:R-:W-:-:S03]  /*01e0*/  IMAD.WIDE.U32 R4, R20, 0x4, R4 ;  /* 0x0000000414047825 */ /* 0x001fc600078e0004 */
[----:B------:R-:W-:-:S04]  /*01f0*/  IADD3 R6, P1, PT, R4, 0x10, RZ ;  /* 0x0000001004067810 */ /* 0x000fc80007f3e0ff */
[----:B------:R-:W-:-:S09]  /*0200*/  IADD3.X R7, PT, PT, RZ, R5, RZ, P1, !PT ;  /* 0x00000005ff077210 */ /* 0x000fd20000ffe4ff */
.L_x_2:
[----:B------:R-:W0:Y:S01]  /*0210*/  LDC.64 R16, c[0x0][0x398] ;  /* 0x0000e600ff107b82 */ /* 0x000e220000000a00 */
[----:B------:R-:W-:Y:S02]  /*0220*/  MOV R4, R6 ;  /* 0x0000000600047202 */ /* 0x000fe40000000f00 */
[----:B------:R-:W-:-:S05]  /*0230*/  MOV R5, R7 ;  /* 0x0000000700057202 */ /* 0x000fca0000000f00 */
[----:B------:R-:W2:Y:S04]  /*0240*/  LDG.E R25, desc[UR4][R4.64+-0x10] ;  /* 0xfffff00404197981 */ /* 0x000ea8000c1e1900 */
[----:B------:R-:W3:Y:S04]  /*0250*/  LDG.E R23, desc[UR4][R4.64+-0xc] ;  /* 0xfffff40404177981 */ /* 0x000ee8000c1e1900 */
[----:B------:R-:W4:Y:S04]  /*0260*/  LDG.E R29, desc[UR4][R4.64+-0x8] ;  /* 0xfffff804041d7981 */ /* 0x000f28000c1e1900 */
[----:B------:R-:W5:Y:S01]  /*0270*/  LDG.E R28, desc[UR4][R4.64+-0x4] ;  /* 0xfffffc04041c7981 */ /* 0x000f62000c1e1900 */
[----:B0-----:R-:W-:-:S05]  /*0280*/  IMAD.WIDE R16, R18, 0x4, R16 ;  /* 0x0000000412107825 */ /* 0x001fca00078e0210 */
[----:B------:R0:W2:Y:S01]  /*0290*/  LDG.E R26, desc[UR4][R16.64] ;  /* 0x00000004101a7981 */ /* 0x0000a2000c1e1900 */
[----:B------:R-:W-:-:S04]  /*02a0*/  IMAD.WIDE R14, R3, 0x4, R16 ;  /* 0x00000004030e7825 */ /* 0x000fc800078e0210 */
[C---:B------:R-:W-:Y:S02]  /*02b0*/  IMAD.WIDE R6, R3.reuse, 0x4, R14 ;  /* 0x0000000403067825 */ /* 0x040fe400078e020e */
[----:B------:R-:W3:Y:S02]  /*02c0*/  LDG.E R14, desc[UR4][R14.64] ;  /* 0x000000040e0e7981 */ /* 0x000ee4000c1e1900 */
[C---:B------:R-:W-:Y:S02]  /*02d0*/  IMAD.WIDE R10, R3.reuse, 0x4, R6 ;  /* 0x00000004030a7825 */ /* 0x040fe400078e0206 */
[----:B------:R-:W4:Y:S02]  /*02e0*/  LDG.E R6, desc[UR4][R6.64] ;  /* 0x0000000406067981 */ /* 0x000f24000c1e1900 */
[C---:B------:R-:W-:Y:S02]  /*02f0*/  IMAD.WIDE R8, R3.reuse, 0x4, R10 ;  /* 0x0000000403087825 */ /* 0x040fe400078e020a */
[----:B------:R-:W5:Y:S02]  /*0300*/  LDG.E R10, desc[UR4][R10.64] ;  /* 0x000000040a0a7981 */ /* 0x000f64000c1e1900 */
[----:B------:R-:W-:-:S02]  /*0310*/  IMAD.WIDE R12, R3, 0x4, R8 ;  /* 0x00000004030c7825 */ /* 0x000fc400078e0208 */
[----:B------:R-:W5:Y:S04]  /*0320*/  LDG.E R7, desc[UR4][R4.64] ;  /* 0x0000000404077981 */ /* 0x000f68000c1e1900 */
[----:B------:R-:W5:Y:S01]  /*0330*/  LDG.E R8, desc[UR4][R8.64] ;  /* 0x0000000408087981 */ /* 0x000f62000c1e1900 */
[----:B0-----:R-:W-:-:S03]  /*0340*/  IMAD.WIDE R16, R3, 0x4, R12 ;  /* 0x0000000403107825 */ /* 0x001fc600078e020c */
[----:B------:R-:W5:Y:S04]  /*0350*/  LDG.E R12, desc[UR4][R12.64] ;  /* 0x000000040c0c7981 */ /* 0x000f68000c1e1900 */
[----:B------:R-:W5:Y:S04]  /*0360*/  LDG.E R15, desc[UR4][R16.64] ;  /* 0x00000004100f7981 */ /* 0x000f68000c1e1900 */
[----:B------:R-:W5:Y:S04]  /*0370*/  LDG.E R9, desc[UR4][R4.64+0x4] ;  /* 0x0000040404097981 */ /* 0x000f68000c1e1900 */
[----:B------:R-:W5:Y:S01]  /*0380*/  LDG.E R11, desc[UR4][R4.64+0xc] ;  /* 0x00000c04040b7981 */ /* 0x000f62000c1e1900 */
[----:B--2---:R-:W-:Y:S01]  /*0390*/  FFMA R26, R25, R26, R24 ;  /* 0x0000001a191a7223 */ /* 0x004fe20000000018 */
[----:B------:R-:W-:-:S02]  /*03a0*/  IMAD.WIDE R24, R3, 0x4, R16 ;  /* 0x0000000403187825 */ /* 0x000fc400078e0210 */
[----:B------:R-:W2:Y:S04]  /*03b0*/  LDG.E R16, desc[UR4][R4.64+0x8] ;  /* 0x0000080404107981 */ /* 0x000ea8000c1e1900 */
[----:B------:R-:W2:Y:S01]  /*03c0*/  LDG.E R24, desc[UR4][R24.64] ;  /* 0x0000000418187981 */ /* 0x000ea2000c1e1900 */
[----:B---3--:R-:W-:Y:S01]  /*03d0*/  FFMA R14, R23, R14, R26 ;  /* 0x0000000e170e7223 */ /* 0x008fe2000000001a */
[----:B------:R-:W-:-:S03]  /*03e0*/  IADD3 R22, PT, PT, R22, 0x8, RZ ;  /* 0x0000000816167810 */ /* 0x000fc60007ffe0ff */
[----:B----4-:R-:W-:Y:S01]  /*03f0*/  FFMA R29, R29, R6, R14 ;  /* 0x000000061d1d7223 */ /* 0x010fe2000000000e */
[----:B------:R-:W-:-:S03]  /*0400*/  ISETP.NE.AND P1, PT, R22, RZ, PT ;  /* 0x000000ff1600720c */ /* 0x000fc60003f25270 */
[----:B-----5:R-:W-:Y:S01]  /*0410*/  FFMA R10, R28, R10, R29 ;  /* 0x0000000a1c0a7223 */ /* 0x020fe2000000001d */
[----:B------:R-:W-:-:S03]  /*0420*/  IADD3 R6, P2, PT, R4, 0x20, RZ ;  /* 0x0000002004067810 */ /* 0x000fc60007f5e0ff */
[----:B------:R-:W-:Y:S01]  /*0430*/  FFMA R8, R7, R8, R10 ;  /* 0x0000000807087223 */ /* 0x000fe2000000000a */
[----:B------:R-:W-:Y:S02]  /*0440*/  IADD3.X R7, PT, PT, RZ, R5, RZ, P2, !PT ;  /* 0x00000005ff077210 */ /* 0x000fe400017fe4ff */
[----:B------:R-:W-:Y:S01]  /*0450*/  LEA R18, R3, R18, 0x3 ;  /* 0x0000001203127211 */ /* 0x000fe200078e18ff */
[----:B------:R-:W-:-:S04]  /*0460*/  FFMA R9, R9, R12, R8 ;  /* 0x0000000c09097223 */ /* 0x000fc80000000008 */
[----:B--2---:R-:W-:-:S04]  /*0470*/  FFMA R16, R16, R15, R9 ;  /* 0x0000000f10107223 */ /* 0x004fc80000000009 */
[----:B------:R-:W-:Y:S01]  /*0480*/  FFMA R24, R11, R24, R16 ;  /* 0x000000180b187223 */ /* 0x000fe20000000010 */
[----:B------:R-:W-:Y:S06]  /*0490*/  @P1 BRA `(.L_x_2) ;  /* 0xfffffffc005c1947 */ /* 0x000fec000383ffff */
.L_x_1:
[----:B------:R-:W-:Y:S05]  /*04a0*/  @!P0 BRA `(.L_x_0) ;  /* 0x0000000000fc8947 */ /* 0x000fea0003800000 */
[----:B------:R-:W-:Y:S02]  /*04b0*/  ISETP.GE.U32.AND P1, PT, R27, 0x4, PT ;  /* 0x000000041b00780c */ /* 0x000fe40003f26070 */
[----:B------:R-:W-:-:S04]  /*04c0*/  LOP3.LUT R16, R2, 0x3, RZ, 0xc0, !PT ;  /* 0x0000000302107812 */ /* 0x000fc800078ec0ff */
[----:B------:R-:W-:-:S07]  /*04d0*/  ISETP.NE.AND P0, PT, R16, RZ, PT ;  /* 0x000000ff1000720c */ /* 0x000fce0003f05270 */
[----:B------:R-:W-:Y:S06]  /*04e0*/  @!P1 BRA `(.L_x_3) ;  /* 0x00000000006c9947 */ /* 0x000fec0003800000 */
[----:B------:R-:W0:Y:S01]  /*04f0*/  LDC.64 R6, c[0x0][0x398] ;  /* 0x0000e600ff067b82 */ /* 0x000e220000000a00 */
[----:B------:R-:W1:Y:S01]  /*0500*/  LDCU.64 UR6, c[0x0][0x390] ;  /* 0x00007200ff0677ac */ /* 0x000e620008000a00 */
[----:B------:R-:W-:Y:S01]  /*0510*/  IMAD R9, R21, R3, R0 ;  /* 0x0000000315097224 */ /* 0x000fe200078e0200 */
[CC--:B------:R-:W-:Y:S02]  /*0520*/  IADD3 R5, PT, PT, R20.reuse, R21.reuse, RZ ;  /* 0x0000001514057210 */ /* 0x0c0fe40007ffe0ff */
[----:B------:R-:W-:-:S03]  /*0530*/  IADD3 R10, P1, PT, R20, R21, RZ ;  /* 0x00000015140a7210 */ /* 0x000fc60007f3e0ff */
[----:B------:R-:W2:Y:S01]  /*0540*/  LDC.64 R14, c[0x0][0x390] ;  /* 0x0000e400ff0e7b82 */ /* 0x000ea20000000a00 */
[----:B0-----:R-:W-:-:S04]  /*0550*/  IMAD.WIDE R6, R9, 0x4, R6 ;  /* 0x0000000409067825 */ /* 0x001fc800078e0206 */
[----:B------:R-:W-:Y:S02]  /*0560*/  IMAD.WIDE R8, R3, 0x4, R6 ;  /* 0x0000000403087825 */ /* 0x000fe400078e0206 */
[----:B------:R-:W3:Y:S02]  /*0570*/  LDG.E R6, desc[UR4][R6.64] ;  /* 0x0000000406067981 */ /* 0x000ee4000c1e1900 */
[----:B--2---:R-:W-:Y:S01]  /*0580*/  IMAD.WIDE.U32 R14, R5, 0x4, R14 ;  /* 0x00000004050e7825 */ /* 0x004fe200078e000e */
[----:B------:R-:W-:Y:S02]  /*0590*/  IADD3.X R5, PT, PT, RZ, RZ, RZ, P1, !PT ;  /* 0x000000ffff057210 */ /* 0x000fe40000ffe4ff */
[----:B-1----:R-:W-:-:S03]  /*05a0*/  LEA R4, P1, R10, UR6, 0x2 ;  /* 0x000000060a047c11 */ /* 0x002fc6000f8210ff */
[----:B------:R-:W3:Y:S01]  /*05b0*/  LDG.E R15, desc[UR4][R14.64] ;  /* 0x000000040e0f7981 */ /* 0x000ee2000c1e1900 */
[----:B------:R-:W-:Y:S01]  /*05c0*/  LEA.HI.X R5, R10, UR7, R5, 0x2, P1 ;  /* 0x000000070a057c11 */ /* 0x000fe200088f1405 */
[C---:B------:R-:W-:Y:S02]  /*05d0*/  IMAD.WIDE R10, R3.reuse, 0x4, R8 ;  /* 0x00000004030a7825 */ /* 0x040fe400078e0208 */
[----:B------:R-:W2:Y:S04]  /*05e0*/  LDG.E R8, desc[UR4][R8.64] ;  /* 0x0000000408087981 */ /* 0x000ea8000c1e1900 */
[----:B------:R-:W2:Y:S01]  /*05f0*/  LDG.E R17, desc[UR4][R4.64+0x4] ;  /* 0x0000040404117981 */ /* 0x000ea2000c1e1900 */
[----:B------:R-:W-:-:S03]  /*0600*/  IMAD.WIDE R12, R3, 0x4, R10 ;  /* 0x00000004030c7825 */ /* 0x000fc600078e020a */
[----:B------:R-:W4:Y:S04]  /*0610*/  LDG.E R22, desc[UR4][R10.64] ;  /* 0x000000040a167981 */ /* 0x000f28000c1e1900 */
[----:B------:R-:W4:Y:S04]  /*0620*/  LDG.E R18, desc[UR4][R4.64+0x8] ;  /* 0x0000080404127981 */ /* 0x000f28000c1e1900 */
[----:B------:R-:W5:Y:S04]  /*0630*/  LDG.E R26, desc[UR4][R4.64+0xc] ;  /* 0x00000c04041a7981 */ /* 0x000f68000c1e1900 */
[----:B------:R-:W5:Y:S01]  /*0640*/  LDG.E R12, desc[UR4][R12.64] ;  /* 0x000000040c0c7981 */ /* 0x000f62000c1e1900 */
[----:B------:R-:W-:Y:S01]  /*0650*/  IADD3 R21, PT, PT, R21, 0x4, RZ ;  /* 0x0000000415157810 */ /* 0x000fe20007ffe0ff */
[----:B---3--:R-:W-:-:S04]  /*0660*/  FFMA R24, R15, R6, R24 ;  /* 0x000000060f187223 */ /* 0x008fc80000000018 */
[----:B--2---:R-:W-:-:S04]  /*0670*/  FFMA R17, R17, R8, R24 ;  /* 0x0000000811117223 */ /* 0x004fc80000000018 */
[----:B----4-:R-:W-:-:S04]  /*0680*/  FFMA R17, R18, R22, R17 ;  /* 0x0000001612117223 */ /* 0x010fc80000000011 */
[----:B-----5:R-:W-:-:S07]  /*0690*/  FFMA R24, R26, R12, R17 ;  /* 0x0000000c1a187223 */ /* 0x020fce0000000011 */
.L_x_3:
[----:B------:R-:W-:Y:S05]  /*06a0*/  @!P0 BRA `(.L_x_0) ;  /* 0x00000000007c8947 */ /* 0x000fea0003800000 */
[----:B------:R-:W-:Y:S01]  /*06b0*/  ISETP.NE.AND P1, PT, R16, 0x1, PT ;  /* 0x000000011000780c */ /* 0x000fe20003f25270 */
[----:B------:R-:W0:Y:S01]  /*06c0*/  LDC.64 R12, c[0x0][0x390] ;  /* 0x0000e400ff0c7b82 */ /* 0x000e220000000a00 */
[----:B------:R-:W-:-:S04]  /*06d0*/  LOP3.LUT R2, R2, 0x1, RZ, 0xc0, !PT ;  /* 0x0000000102027812 */ /* 0x000fc800078ec0ff */
[----:B------:R-:W-:-:S03]  /*06e0*/  ISETP.NE.U32.AND P0, PT, R2, 0x1, PT ;  /* 0x000000010200780c */ /* 0x000fc60003f05070 */
[----:B------:R-:W1:Y:S04]  /*06f0*/  LDC.64 R10, c[0x0][0x398] ;  /* 0x0000e600ff0a7b82 */ /* 0x000e680000000a00 */
[CC--:B------:R-:W-:Y:S02]  /*0700*/  @P1 IADD3 R15, PT, PT, R20.reuse, R21.reuse, RZ ;  /* 0x00000015140f1210 */ /* 0x0c0fe40007ffe0ff */
[----:B------:R-:W-:Y:S02]  /*0710*/  @P1 IADD3 R2, P2, PT, R20, R21, RZ ;  /* 0x0000001514021210 */ /* 0x000fe40007f5e0ff */
[----:B------:R-:W2:Y:S02]  /*0720*/  @P1 LDC.64 R4, c[0x0][0x390] ;  /* 0x0000e400ff041b82 */ /* 0x000ea40000000a00 */
[----:B------:R-:W-:-:S06]  /*0730*/  @P1 IADD3.X R14, PT, PT, RZ, RZ, RZ, P2, !PT ;  /* 0x000000ffff0e1210 */ /* 0x000fcc00017fe4ff */
[----:B------:R-:W3:Y:S01]  /*0740*/  LDC.64 R6, c[0x0][0x390] ;  /* 0x0000e400ff067b82 */ /* 0x000ee20000000a00 */
[----:B0-----:R-:W-:-:S04]  /*0750*/  @P1 IMAD.WIDE.U32 R12, R15, 0x4, R12 ;  /* 0x000000040f0c1825 */ /* 0x001fc800078e000c */
[C---:B------:R-:W-:Y:S01]  /*0760*/  @P1 IMAD R15, R21.reuse, R3, R0 ;  /* 0x00000003150f1224 */ /* 0x040fe200078e0200 */
[----:B------:R-:W-:Y:S01]  /*0770*/  @P1 IADD3 R21, PT, PT, R21, 0x2, RZ ;  /* 0x0000000215151810 */ /* 0x000fe20007ffe0ff */
[----:B------:R-:W4:Y:S01]  /*0780*/  @P1 LDG.E R13, desc[UR4][R12.64] ;  /* 0x000000040c0d1981 */ /* 0x000f22000c1e1900 */
[----:B------:R-:W0:Y:S01]  /*0790*/  LDC.64 R8, c[0x0][0x398] ;  /* 0x0000e600ff087b82 */ /* 0x000e220000000a00 */
[----:B-1----:R-:W-:Y:S01]  /*07a0*/  @P1 IMAD.WIDE R10, R15, 0x4, R10 ;  /* 0x000000040f0a1825 */ /* 0x002fe200078e020a */
[----:B------:R-:W-:Y:S02]  /*07b0*/  @!P0 IADD3 R17, PT, PT, R20, R21, RZ ;  /* 0x0000001514118210 */ /* 0x000fe40007ffe0ff */
[----:B--2---:R-:W-:Y:S01]  /*07c0*/  @P1 LEA R4, P2, R2, R4, 0x2 ;  /* 0x0000000402041211 */ /* 0x004fe200078410ff */
[----:B------:R-:W-:-:S03]  /*07d0*/  @!P0 IMAD R21, R21, R3, R0 ;  /* 0x0000000315158224 */ /* 0x000fc600078e0200 */
[----:B------:R-:W-:Y:S01]  /*07e0*/  @P1 LEA.HI.X R5, R2, R5, R14, 0x2, P2 ;  /* 0x0000000502051211 */ /* 0x000fe200010f140e */
[----:B------:R-:W-:Y:S01]  /*07f0*/  @P1 IMAD.WIDE R14, R3, 0x4, R10 ;  /* 0x00000004030e1825 */ /* 0x000fe200078e020a */
[----:B------:R-:W4:Y:S03]  /*0800*/  @P1 LDG.E R2, desc[UR4][R10.64] ;  /* 0x000000040a021981 */ /* 0x000f26000c1e1900 */
[----:B---3--:R-:W-:Y:S01]  /*0810*/  @!P0 IMAD.WIDE.U32 R6, R17, 0x4, R6 ;  /* 0x0000000411068825 */ /* 0x008fe200078e0006 */
[----:B------:R-:W2:Y:S04]  /*0820*/  @P1 LDG.E R5, desc[UR4][R4.64+0x4] ;  /* 0x0000040404051981 */ /* 0x000ea8000c1e1900 */
[----:B------:R-:W2:Y:S01]  /*0830*/  @P1 LDG.E R14, desc[UR4][R14.64] ;  /* 0x000000040e0e1981 */ /* 0x000ea2000c1e1900 */
[----:B0-----:R-:W-:-:S03]  /*0840*/  @!P0 IMAD.WIDE R8, R21, 0x4, R8 ;  /* 0x0000000415088825 */ /* 0x001fc600078e0208 */
[----:B------:R-:W3:Y:S04]  /*0850*/  @!P0 LDG.E R7, desc[UR4][R6.64] ;  /* 0x0000000406078981 */ /* 0x000ee8000c1e1900 */
[----:B------:R-:W3:Y:S01]  /*0860*/  @!P0 LDG.E R8, desc[UR4][R8.64] ;  /* 0x0000000408088981 */ /* 0x000ee2000c1e1900 */
[----:B----4-:R-:W-:-:S04]  /*0870*/  @P1 FFMA R2, R13, R2, R24 ;  /* 0x000000020d021223 */ /* 0x010fc80000000018 */
[----:B--2---:R-:W-:-:S04]  /*0880*/  @P1 FFMA R24, R5, R14, R2 ;  /* 0x0000000e05181223 */ /* 0x004fc80000000002 */
[----:B---3--:R-:W-:-:S07]  /*0890*/  @!P0 FFMA R24, R7, R8, R24 ;  /* 0x0000000807188223 */ /* 0x008fce0000000018 */
.L_x_0:
[----:B------:R-:W0:Y:S01]  /*08a0*/  LDC.64 R4, c[0x0][0x3a0] ;  /* 0x0000e800ff047b82 */ /* 0x000e220000000a00 */
[----:B------:R-:W-:-:S04]  /*08b0*/  IMAD R3, R19, R3, R0 ;  /* 0x0000000313037224 */ /* 0x000fc800078e0200 */
[----:B0-----:R-:W-:-:S05]  /*08c0*/  IMAD.WIDE R2, R3, 0x4, R4 ;  /* 0x0000000403027825 */ /* 0x001fca00078e0204 */
[----:B------:R-:W-:Y:S01]  /*08d0*/  STG.E desc[UR4][R2.64], R24 ;  /* 0x0000001802007986 */ /* 0x000fe2000c101904 */
[----:B------:R-:W-:Y:S05]  /*08e0*/  EXIT ;  /* 0x000000000000794d */ /* 0x000fea0003800000 */
.L_x_4:
[----:B------:R-:W-:-:S00]  /*08f0*/  BRA `(.L_x_4) ;  /* 0xfffffffc00fc7947 */ /* 0x000fc0000383ffff */
[----:B------:R-:W-:-:S00]  /*0900*/  NOP ;  /* 0x0000000000007918 */ /* 0x000fc00000000000 */
[----:B------:R-:W-:-:S00]  /*0910*/  NOP ;  /* 0x0000000000007918 */ /* 0x000fc00000000000 */
[----:B------:R-:W-:-:S00]  /*0920*/  NOP ;  /* 0x0000000000007918 */ /* 0x000fc00000000000 */
[----:B------:R-:W-:-:S00]  /*0930*/  NOP ;  /* 0x0000000000007918 */ /* 0x000fc00000000000 */
[----:B------:R-:W-:-:S00]  /*0940*/  NOP ;  /* 0x0000000000007918 */ /* 0x000fc00000000000 */
[----:B------:R-:W-:-:S00]  /*0950*/  NOP ;  /* 0x0000000000007918 */ /* 0x000fc00000000000 */
[----:B------:R-:W-:-:S00]  /*0960*/  NOP ;  /* 0x0000000000007918 */ /* 0x000fc00000000000 */
[----:B------:R-:W-:-:S00]  /*0970*/  NOP ;  /* 0x0000000000007918 */ /* 0x000fc00000000000 */
.L_x_5:


//--------------------- .nv.shared.reserved.0     --------------------------
	.section	.nv.shared.reserved.0,"aw",@nobits
	.weak		__nv_reservedSMEM_offset_0_alias
	.size		__nv_reservedSMEM_offset_0_alias, 0, 64
	.other		__nv_reservedSMEM_offset_0_alias,@"STO_CUDA_RESERVED_SHARED STV_DEFAULT"
__nv_reservedSMEM_offset_0_alias:
	.zero		0
	.zero		64


//--------------------- .nv.constant0._Z11sgemm_naiveiiiPKfS0_Pf --------------------------
	.section	.nv.constant0._Z11sgemm_naiveiiiPKfS0_Pf,"a",@progbits
	.sectionflags	@""
	.align	4
.nv.constant0._Z11sgemm_naiveiiiPKfS0_Pf:
	.zero		936


//--------------------- SYMBOLS --------------------------

	.type		.nv.reservedSmem.offset0,@object
	.size		.nv.reservedSmem.offset0,0x4
